//
// Generated by NVIDIA NVVM Compiler
//
// Compiler Build ID: CL-36424714
// Cuda compilation tools, release 13.0, V13.0.88
// Based on NVVM 20.0.0
//

.version 9.0
.target sm_100
.address_size 64

	// .globl	_Z14vector_add_gpuPfS_S_m

.visible .entry _Z14vector_add_gpuPfS_S_m(
	.param .u64 .ptr .align 1 _Z14vector_add_gpuPfS_S_m_param_0,
	.param .u64 .ptr .align 1 _Z14vector_add_gpuPfS_S_m_param_1,
	.param .u64 .ptr .align 1 _Z14vector_add_gpuPfS_S_m_param_2,
	.param .u64 _Z14vector_add_gpuPfS_S_m_param_3
)
{
	.reg .pred 	%p<2>;
	.reg .b32 	%r<5>;
	.reg .b32 	%f<4>;
	.reg .b64 	%rd<13>;

	ld.param.u64 	%rd2, [_Z14vector_add_gpuPfS_S_m_param_0];
	ld.param.u64 	%rd3, [_Z14vector_add_gpuPfS_S_m_param_1];
	ld.param.u64 	%rd4, [_Z14vector_add_gpuPfS_S_m_param_2];
	ld.param.u64 	%rd5, [_Z14vector_add_gpuPfS_S_m_param_3];
	mov.u32 	%r1, %ctaid.x;
	mov.u32 	%r2, %ntid.x;
	mov.u32 	%r3, %tid.x;
	mad.lo.s32 	%r4, %r1, %r2, %r3;
	cvt.s64.s32 	%rd1, %r4;
	setp.le.u64 	%p1, %rd5, %rd1;
	@%p1 bra 	$L__BB0_2;
	cvta.to.global.u64 	%rd6, %rd2;
	cvta.to.global.u64 	%rd7, %rd3;
	cvta.to.global.u64 	%rd8, %rd4;
	shl.b64 	%rd9, %rd1, 2;
	add.s64 	%rd10, %rd6, %rd9;
	ld.global.f32 	%f1, [%rd10];
	add.s64 	%rd11, %rd7, %rd9;
	ld.global.f32 	%f2, [%rd11];
	add.f32 	%f3, %f1, %f2;
	add.s64 	%rd12, %rd8, %rd9;
	st.global.f32 	[%rd12], %f3;
$L__BB0_2:
	ret;

}


// ===== COMPILED SASS (sm_100) =====

	.target	sm_100

	.elftype	@"ET_EXEC"


//--------------------- .note.nv.tkinfo           --------------------------
	.section	.note.nv.tkinfo,"",@"SHT_NOTE"
	.sectionflags	@"SHF_NOTE_NV_TKINFO"
	.tkinfo
        /*0018*/ 	.word	0x00000002
        /*0030*/ 	.string	""
        /*0030*/ 	.string	"ptxas"
        /*0030*/ 	.string	"Cuda compilation tools, release 13.0, V13.0.88"
        /*0030*/ 	.string	"Build cuda_13.0.r13.0/compiler.36424714_0"
        /*0030*/ 	.string	"-arch sm_100 -m 64 "



//--------------------- .note.nv.cuinfo           --------------------------
	.section	.note.nv.cuinfo,"",@"SHT_NOTE"
	.sectionflags	@"SHF_NOTE_NV_CUINFO"
        /*0018*/ 	.short	0x0002
        /*001a*/ 	.short	0x0064
        /*001c*/ 	.short	0x0082
	.zero		2


//--------------------- .nv.info                  --------------------------
	.section	.nv.info,"",@"SHT_CUDA_INFO"
	.align	4


	//----- nvinfo : EIATTR_REGCOUNT
	.align		4
        /*0000*/ 	.byte	0x04, 0x2f
        /*0002*/ 	.short	(.L_1 - .L_0)
	.align		4
.L_0:
        /*0004*/ 	.word	index@(_Z14vector_add_gpuPfS_S_m)
        /*0008*/ 	.word	0x0000000c


	//----- nvinfo : EIATTR_FRAME_SIZE
	.align		4
.L_1:
        /*000c*/ 	.byte	0x04, 0x11
        /*000e*/ 	.short	(.L_3 - .L_2)
	.align		4
.L_2:
        /*0010*/ 	.word	index@(_Z14vector_add_gpuPfS_S_m)
        /*0014*/ 	.word	0x00000000


	//----- nvinfo : EIATTR_MIN_STACK_SIZE
	.align		4
.L_3:
        /*0018*/ 	.byte	0x04, 0x12
        /*001a*/ 	.short	(.L_5 - .L_4)
	.align		4
.L_4:
        /*001c*/ 	.word	index@(_Z14vector_add_gpuPfS_S_m)
        /*0020*/ 	.word	0x00000000
.L_5:


//--------------------- .nv.compat                --------------------------
	.section	.nv.compat,"",@"SHT_CUDA_COMPAT_INFO"
	.align	4
        /*0000*/ 	.byte	0x02, 0x09, 0x00, 0x00, 0x02, 0x02, 0x01, 0x00, 0x02, 0x05, 0x05, 0x00, 0x03, 0x07, 0x01, 0x01
        /*0010*/ 	.byte	0x02, 0x03, 0x00, 0x00, 0x02, 0x06, 0x01, 0x00, 0x04, 0x0b, 0x08, 0x00, 0x09, 0x00, 0x00, 0x00
        /*0020*/ 	.byte	0x00, 0x00, 0x00, 0x00


//--------------------- .nv.info._Z14vector_add_gpuPfS_S_m --------------------------
	.section	.nv.info._Z14vector_add_gpuPfS_S_m,"",@"SHT_CUDA_INFO"
	.sectionflags	@""
	.align	4


	//----- nvinfo : EIATTR_CUDA_API_VERSION
	.align		4
        /*0000*/ 	.byte	0x04, 0x37
        /*0002*/ 	.short	(.L_7 - .L_6)
.L_6:
        /*0004*/ 	.word	0x00000082


	//----- nvinfo : EIATTR_KPARAM_INFO
	.align		4
.L_7:
        /*0008*/ 	.byte	0x04, 0x17
        /*000a*/ 	.short	(.L_9 - .L_8)
.L_8:
        /*000c*/ 	.word	0x00000000
        /*0010*/ 	.short	0x0003
        /*0012*/ 	.short	0x0018
        /*0014*/ 	.byte	0x00, 0xf0, 0x21, 0x00


	//----- nvinfo : EIATTR_KPARAM_INFO
	.align		4
.L_9:
        /*0018*/ 	.byte	0x04, 0x17
        /*001a*/ 	.short	(.L_11 - .L_10)
.L_10:
        /*001c*/ 	.word	0x00000000
        /*0020*/ 	.short	0x0002
        /*0022*/ 	.short	0x0010
        /*0024*/ 	.byte	0x00, 0xf5, 0x21, 0x00


	//----- nvinfo : EIATTR_KPARAM_INFO
	.align		4
.L_11:
        /*0028*/ 	.byte	0x04, 0x17
        /*002a*/ 	.short	(.L_13 - .L_12)
.L_12:
        /*002c*/ 	.word	0x00000000
        /*0030*/ 	.short	0x0001
        /*0032*/ 	.short	0x0008
        /*0034*/ 	.byte	0x00, 0xf5, 0x21, 0x00


	//----- nvinfo : EIATTR_KPARAM_INFO
	.align		4
.L_13:
        /*0038*/ 	.byte	0x04, 0x17
        /*003a*/ 	.short	(.L_15 - .L_14)
.L_14:
        /*003c*/ 	.word	0x00000000
        /*0040*/ 	.short	0x0000
        /*0042*/ 	.short	0x0000
        /*0044*/ 	.byte	0x00, 0xf5, 0x21, 0x00


	//----- nvinfo : EIATTR_SPARSE_MMA_MASK
	.align		4
.L_15:
        /*0048*/ 	.byte	0x03, 0x50
        /*004a*/ 	.short	0x0000


	//----- nvinfo : EIATTR_MAXREG_COUNT
	.align		4
        /*004c*/ 	.byte	0x03, 0x1b
        /*004e*/ 	.short	0x00ff


	//----- nvinfo : EIATTR_MERCURY_ISA_VERSION
	.align		4
        /*0050*/ 	.byte	0x03, 0x5f
        /*0052*/ 	.short	0x0101


	//----- nvinfo : EIATTR_VRC_CTA_INIT_COUNT
	.align		4
        /*0054*/ 	.byte	0x02, 0x4a
	.zero		1
	.zero		1


	//----- nvinfo : EIATTR_EXIT_INSTR_OFFSETS
	.align		4
        /*0058*/ 	.byte	0x04, 0x1c
        /*005a*/ 	.short	(.L_17 - .L_16)


	//   ....[0]....
.L_16:
        /*005c*/ 	.word	0x00000090


	//   ....[1]....
        /*0060*/ 	.word	0x00000190


	//----- nvinfo : EIATTR_CBANK_PARAM_SIZE
	.align		4
.L_17:
        /*0064*/ 	.byte	0x03, 0x19
        /*0066*/ 	.short	0x0020


	//----- nvinfo : EIATTR_PARAM_CBANK
	.align		4
        /*0068*/ 	.byte	0x04, 0x0a
        /*006a*/ 	.short	(.L_19 - .L_18)
	.align		4
.L_18:
        /*006c*/ 	.word	index@(.nv.constant0._Z14vector_add_gpuPfS_S_m)
        /*0070*/ 	.short	0x0380
        /*0072*/ 	.short	0x0020


	//----- nvinfo : EIATTR_SW_WAR
	.align		4
.L_19:
        /*0074*/ 	.byte	0x04, 0x36
        /*0076*/ 	.short	(.L_21 - .L_20)
.L_20:
        /*0078*/ 	.word	0x00000008
.L_21:


//--------------------- .nv.callgraph             --------------------------
	.section	.nv.callgraph,"",@"SHT_CUDA_CALLGRAPH"
	.align	4
	.sectionentsize	8
	.align		4
        /*0000*/ 	.word	0x00000000
	.align		4
        /*0004*/ 	.word	0xffffffff
	.align		4
        /*0008*/ 	.word	0x00000000
	.align		4
        /*000c*/ 	.word	0xfffffffe
	.align		4
        /*0010*/ 	.word	0x00000000
	.align		4
        /*0014*/ 	.word	0xfffffffd
	.align		4
        /*0018*/ 	.word	0x00000000
	.align		4
        /*001c*/ 	.word	0xfffffffc


//--------------------- .text._Z14vector_add_gpuPfS_S_m --------------------------
	.section	.text._Z14vector_add_gpuPfS_S_m,"ax",@progbits
	.align	128
        .global         _Z14vector_add_gpuPfS_S_m
        .type           _Z14vector_add_gpuPfS_S_m,@function
        .size           _Z14vector_add_gpuPfS_S_m,(.L_x_1 - _Z14vector_add_gpuPfS_S_m)
        .other          _Z14vector_add_gpuPfS_S_m,@"STO_CUDA_ENTRY STV_DEFAULT"
_Z14vector_add_gpuPfS_S_m:
.text._Z14vector_add_gpuPfS_S_m:
[----:B------:R-:W-:Y:S01]  /*0000*/  LDC R1, c[0x0][0x37c] ;  /* 0x0000df00ff017b82 */ /* 0x000fe20000000800 */
[----:B------:R-:W0:Y:S07]  /*0010*/  S2R R3, SR_TID.X ;  /* 0x0000000000037919 */ /* 0x000e2e0000002100 */
[----:B------:R-:W0:Y:S01]  /*0020*/  S2UR UR4, SR_CTAID.X ;  /* 0x00000000000479c3 */ /* 0x000e220000002500 */
[----:B------:R-:W1:Y:S07]  /*0030*/  LDCU.64 UR6, c[0x0][0x398] ;  /* 0x00007300ff0677ac */ /* 0x000e6e0008000a00 */
[----:B------:R-:W0:Y:S02]  /*0040*/  LDC R0, c[0x0][0x360] ;  /* 0x0000d800ff007b82 */ /* 0x000e240000000800 */
[----:B0-----:R-:W-:-:S05]  /*0050*/  IMAD R0, R0, UR4, R3 ;  /* 0x0000000400007c24 */ /* 0x001fca000f8e0203 */
[----:B-1----:R-:W-:Y:S02]  /*0060*/  ISETP.GE.U32.AND P0, PT, R0, UR6, PT ;  /* 0x0000000600007c0c */ /* 0x002fe4000bf06070 */
[----:B------:R-:W-:-:S04]  /*0070*/  SHF.R.S32.HI R3, RZ, 0x1f, R0 ;  /* 0x0000001fff037819 */ /* 0x000fc80000011400 */
[----:B------:R-:W-:-:S13]  /*0080*/  ISETP.GE.U32.AND.EX P0, PT, R3, UR7, PT, P0 ;  /* 0x0000000703007c0c */ /* 0x000fda000bf06100 */
[----:B------:R-:W-:Y:S05]  /*0090*/  @P0 EXIT ;  /* 0x000000000000094d */ /* 0x000fea0003800000 */
[----:B------:R-:W0:Y:S01]  /*00a0*/  LDCU.128 UR8, c[0x0][0x380] ;  /* 0x00007000ff0877ac */ /* 0x000e220008000c00 */
[C---:B------:R-:W-:Y:S01]  /*00b0*/  IMAD.SHL.U32 R6, R0.reuse, 0x4, RZ ;  /* 0x0000000400067824 */ /* 0x040fe200078e00ff */
[----:B------:R-:W-:Y:S01]  /*00c0*/  SHF.L.U64.HI R0, R0, 0x2, R3 ;  /* 0x0000000200007819 */ /* 0x000fe20000010203 */
[----:B------:R-:W1:Y:S01]  /*00d0*/  LDCU.64 UR4, c[0x0][0x358] ;  /* 0x00006b00ff0477ac */ /* 0x000e620008000a00 */
[----:B------:R-:W2:Y:S02]  /*00e0*/  LDCU.64 UR6, c[0x0][0x390] ;  /* 0x00007200ff0677ac */ /* 0x000ea40008000a00 */
[C---:B0-----:R-:W-:Y:S02]  /*00f0*/  IADD3 R4, P1, PT, R6.reuse, UR10, RZ ;  /* 0x0000000a06047c10 */ /* 0x041fe4000ff3e0ff */
[----:B------:R-:W-:Y:S02]  /*0100*/  IADD3 R2, P0, PT, R6, UR8, RZ ;  /* 0x0000000806027c10 */ /* 0x000fe4000ff1e0ff */
[----:B------:R-:W-:-:S02]  /*0110*/  IADD3.X R5, PT, PT, R0, UR11, RZ, P1, !PT ;  /* 0x0000000b00057c10 */ /* 0x000fc40008ffe4ff */
[----:B------:R-:W-:-:S04]  /*0120*/  IADD3.X R3, PT, PT, R0, UR9, RZ, P0, !PT ;  /* 0x0000000900037c10 */ /* 0x000fc800087fe4ff */
[----:B-1----:R-:W3:Y:S04]  /*0130*/  LDG.E R5, desc[UR4][R4.64] ;  /* 0x0000000404057981 */ /* 0x002ee8000c1e1900 */
[----:B------:R-:W3:Y:S01]  /*0140*/  LDG.E R2, desc[UR4][R2.64] ;  /* 0x0000000402027981 */ /* 0x000ee2000c1e1900 */
[----:B--2---:R-:W-:-:S04]  /*0150*/  IADD3 R6, P0, PT, R6, UR6, RZ ;  /* 0x0000000606067c10 */ /* 0x004fc8000ff1e0ff */
[----:B------:R-:W-:Y:S01]  /*0160*/  IADD3.X R7, PT, PT, R0, UR7, RZ, P0, !PT ;  /* 0x0000000700077c10 */ /* 0x000fe200087fe4ff */
[----:B---3--:R-:W-:-:S05]  /*0170*/  FADD R9, R2, R5 ;  /* 0x0000000502097221 */ /* 0x008fca0000000000 */
[----:B------:R-:W-:Y:S01]  /*0180*/  STG.E desc[UR4][R6.64], R9 ;  /* 0x0000000906007986 */ /* 0x000fe2000c101904 */
[----:B------:R-:W-:Y:S05]  /*0190*/  EXIT ;  /* 0x000000000000794d */ /* 0x000fea0003800000 */
.L_x_0:
[----:B------:R-:W-:-:S00]  /*01a0*/  BRA `(.L_x_0) ;  /* 0xfffffffc00fc7947 */ /* 0x000fc0000383ffff */
[----:B------:R-:W-:-:S00]  /*01b0*/  NOP ;  /* 0x0000000000007918 */ /* 0x000fc00000000000 */
        /* <DEDUP_REMOVED lines=12> */
.L_x_1:


//--------------------- .nv.shared.reserved.0     --------------------------
	.section	.nv.shared.reserved.0,"aw",@nobits
	.weak		__nv_reservedSMEM_offset_0_alias
	.size		__nv_reservedSMEM_offset_0_alias, 0, 64
	.other		__nv_reservedSMEM_offset_0_alias,@"STO_CUDA_RESERVED_SHARED STV_DEFAULT"
__nv_reservedSMEM_offset_0_alias:
	.zero		0
	.zero		64


//--------------------- .nv.constant0._Z14vector_add_gpuPfS_S_m --------------------------
	.section	.nv.constant0._Z14vector_add_gpuPfS_S_m,"a",@progbits
	.sectionflags	@""
	.align	4
.nv.constant0._Z14vector_add_gpuPfS_S_m:
	.zero		928


//--------------------- SYMBOLS --------------------------

	.type		.nv.reservedSmem.offset0,@object
	.size		.nv.reservedSmem.offset0,0x4
